	.headerflags	@"EF_CUDA_TEXMODE_UNIFIED EF_CUDA_64BIT_ADDRESS EF_CUDA_ACCELERATORS EF_CUDA_SM90 EF_CUDA_VIRTUAL_SM(EF_CUDA_SM90)"
	.elftype	@"ET_EXEC"


//--------------------- .nv.info                  --------------------------
	.section	.nv.info,"",@"SHT_CUDA_INFO"
	.align	4


	//----- nvinfo : EIATTR_REGCOUNT
	.align		4
        /*0000*/ 	.byte	0x04, 0x2f
        /*0002*/ 	.short	(.L_1 - .L_0)
	.align		4
.L_0:
        /*0004*/ 	.word	index@(triton_poi_fused_add_div_mul_sub_5)
        /*0008*/ 	.word	0x00000013


	//----- nvinfo : EIATTR_MIN_STACK_SIZE
	.align		4
.L_1:
        /*000c*/ 	.byte	0x04, 0x12
        /*000e*/ 	.short	(.L_3 - .L_2)
	.align		4
.L_2:
        /*0010*/ 	.word	index@(triton_poi_fused_add_div_mul_sub_5)
        /*0014*/ 	.word	0x00000000


	//----- nvinfo : EIATTR_FRAME_SIZE
	.align		4
.L_3:
        /*0018*/ 	.byte	0x04, 0x11
        /*001a*/ 	.short	(.L_5 - .L_4)
	.align		4
.L_4:
        /*001c*/ 	.word	index@(triton_poi_fused_add_div_mul_sub_5)
        /*0020*/ 	.word	0x00000000


	//----- nvinfo : EIATTR_MIN_STACK_SIZE
	.align		4
.L_5:
        /*0024*/ 	.byte	0x04, 0x12
        /*0026*/ 	.short	(.L_7 - .L_6)
	.align		4
.L_6:
        /*0028*/ 	.word	index@(triton_poi_fused_add_div_mul_sub_5)
        /*002c*/ 	.word	0x00000000
.L_7:


//--------------------- .nv.info.triton_poi_fused_add_div_mul_sub_5 --------------------------
	.section	.nv.info.triton_poi_fused_add_div_mul_sub_5,"",@"SHT_CUDA_INFO"
	.sectionflags	@""
	.align	4


	//----- nvinfo : EIATTR_CUDA_API_VERSION
	.align		4
        /*0000*/ 	.byte	0x04, 0x37
        /*0002*/ 	.short	(.L_9 - .L_8)
.L_8:
        /*0004*/ 	.word	0x0000007c


	//----- nvinfo : EIATTR_KPARAM_INFO
	.align		4
.L_9:
        /*0008*/ 	.byte	0x04, 0x17
        /*000a*/ 	.short	(.L_11 - .L_10)
.L_10:
        /*000c*/ 	.word	0x00000000
        /*0010*/ 	.short	0x0005
        /*0012*/ 	.short	0x0024
        /*0014*/ 	.byte	0x00, 0xf0, 0x11, 0x00


	//----- nvinfo : EIATTR_KPARAM_INFO
	.align		4
.L_11:
        /*0018*/ 	.byte	0x04, 0x17
        /*001a*/ 	.short	(.L_13 - .L_12)
.L_12:
        /*001c*/ 	.word	0x00000000
        /*0020*/ 	.short	0x0004
        /*0022*/ 	.short	0x0020
        /*0024*/ 	.byte	0x00, 0xf0, 0x11, 0x00


	//----- nvinfo : EIATTR_KPARAM_INFO
	.align		4
.L_13:
        /*0028*/ 	.byte	0x04, 0x17
        /*002a*/ 	.short	(.L_15 - .L_14)
.L_14:
        /*002c*/ 	.word	0x00000000
        /*0030*/ 	.short	0x0003
        /*0032*/ 	.short	0x0018
        /*0034*/ 	.byte	0x00, 0xf4, 0x21, 0x00


	//----- nvinfo : EIATTR_KPARAM_INFO
	.align		4
.L_15:
        /*0038*/ 	.byte	0x04, 0x17
        /*003a*/ 	.short	(.L_17 - .L_16)
.L_16:
        /*003c*/ 	.word	0x00000000
        /*0040*/ 	.short	0x0002
        /*0042*/ 	.short	0x0010
        /*0044*/ 	.byte	0x00, 0xf4, 0x21, 0x00


	//----- nvinfo : EIATTR_KPARAM_INFO
	.align		4
.L_17:
        /*0048*/ 	.byte	0x04, 0x17
        /*004a*/ 	.short	(.L_19 - .L_18)
.L_18:
        /*004c*/ 	.word	0x00000000
        /*0050*/ 	.short	0x0001
        /*0052*/ 	.short	0x0008
        /*0054*/ 	.byte	0x00, 0xf4, 0x21, 0x00


	//----- nvinfo : EIATTR_KPARAM_INFO
	.align		4
.L_19:
        /*0058*/ 	.byte	0x04, 0x17
        /*005a*/ 	.short	(.L_21 - .L_20)
.L_20:
        /*005c*/ 	.word	0x00000000
        /*0060*/ 	.short	0x0000
        /*0062*/ 	.short	0x0000
        /*0064*/ 	.byte	0x00, 0xf4, 0x21, 0x00


	//----- nvinfo : EIATTR_SPARSE_MMA_MASK
	.align		4
.L_21:
        /*0068*/ 	.byte	0x03, 0x50
        /*006a*/ 	.short	0x0000


	//----- nvinfo : EIATTR_MAXREG_COUNT
	.align		4
        /*006c*/ 	.byte	0x03, 0x1b
        /*006e*/ 	.short	0x00ff


	//----- nvinfo : EIATTR_EXIT_INSTR_OFFSETS
	.align		4
        /*0070*/ 	.byte	0x04, 0x1c
        /*0072*/ 	.short	(.L_23 - .L_22)


	//   ....[0]....
.L_22:
        /*0074*/ 	.word	0x000004f0


	//   ....[1]....
        /*0078*/ 	.word	0x00000580


	//----- nvinfo : EIATTR_REQNTID
	.align		4
.L_23:
        /*007c*/ 	.byte	0x04, 0x10
        /*007e*/ 	.short	(.L_25 - .L_24)
.L_24:
        /*0080*/ 	.word	0x00000080
        /*0084*/ 	.word	0x00000001
        /*0088*/ 	.word	0x00000001


	//----- nvinfo : EIATTR_CBANK_PARAM_SIZE
	.align		4
.L_25:
        /*008c*/ 	.byte	0x03, 0x19
        /*008e*/ 	.short	0x0028


	//----- nvinfo : EIATTR_PARAM_CBANK
	.align		4
        /*0090*/ 	.byte	0x04, 0x0a
        /*0092*/ 	.short	(.L_27 - .L_26)
	.align		4
.L_26:
        /*0094*/ 	.word	index@(.nv.constant0.triton_poi_fused_add_div_mul_sub_5)
        /*0098*/ 	.short	0x0210
        /*009a*/ 	.short	0x0028


	//----- nvinfo : EIATTR_SW_WAR
	.align		4
.L_27:
        /*009c*/ 	.byte	0x04, 0x36
        /*009e*/ 	.short	(.L_29 - .L_28)
.L_28:
        /*00a0*/ 	.word	0x00000008
.L_29:


//--------------------- .nv.callgraph             --------------------------
	.section	.nv.callgraph,"",@"SHT_CUDA_CALLGRAPH"
	.align	4
	.sectionentsize	8
	.align		4
        /*0000*/ 	.word	0x00000000
	.align		4
        /*0004*/ 	.word	0xffffffff
	.align		4
        /*0008*/ 	.word	0x00000000
	.align		4
        /*000c*/ 	.word	0xfffffffe
	.align		4
        /*0010*/ 	.word	0x00000000
	.align		4
        /*0014*/ 	.word	0xfffffffd
	.align		4
        /*0018*/ 	.word	0x00000000
	.align		4
        /*001c*/ 	.word	0xfffffffc


//--------------------- .text.triton_poi_fused_add_div_mul_sub_5 --------------------------
	.section	.text.triton_poi_fused_add_div_mul_sub_5,"ax",@progbits
	.sectionflags	@"SHF_BARRIERS=1"
	.align	128
        .global         triton_poi_fused_add_div_mul_sub_5
        .type           triton_poi_fused_add_div_mul_sub_5,@function
        .size           triton_poi_fused_add_div_mul_sub_5,(.L_x_1 - triton_poi_fused_add_div_mul_sub_5)
        .other          triton_poi_fused_add_div_mul_sub_5,@"STO_CUDA_ENTRY STV_DEFAULT"
triton_poi_fused_add_div_mul_sub_5:
.text.triton_poi_fused_add_div_mul_sub_5:
[----:B------:R-:W0:Y:S01]  /*0000*/  LDC R1, c[0x0][0x28] ;  /* 0x00000a00ff017b82 */ /* 0x000e220000000800 */
[----:B------:R-:W1:Y:S07]  /*0010*/  S2R R6, SR_TID.X ;  /* 0x0000000000067919 */ /* 0x000e6e0000002100 */
[----:B------:R-:W2:Y:S01]  /*0020*/  LDC.64 R10, c[0x0][0x220] ;  /* 0x00008800ff0a7b82 */ /* 0x000ea20000000a00 */
[----:B------:R-:W-:Y:S01]  /*0030*/  HFMA2.MMA R16, -RZ, RZ, 0, 0 ;  /* 0x00000000ff107435 */ /* 0x000fe200000001ff */
[----:B------:R-:W-:Y:S01]  /*0040*/  ULDC.64 UR6, c[0x0][0x208] ;  /* 0x0000820000067ab9 */ /* 0x000fe20000000a00 */
[----:B------:R-:W3:Y:S01]  /*0050*/  S2R R0, SR_CTAID.Y ;  /* 0x0000000000007919 */ /* 0x000ee20000002600 */
[----:B------:R-:W4:Y:S04]  /*0060*/  S2R R8, SR_CTAID.X ;  /* 0x0000000000087919 */ /* 0x000f280000002500 */
[----:B------:R-:W5:Y:S01]  /*0070*/  LDC.64 R4, c[0x0][0x210] ;  /* 0x00008400ff047b82 */ /* 0x000f620000000a00 */
[----:B-1----:R-:W-:Y:S01]  /*0080*/  SHF.R.U32.HI R9, RZ, 0x3, R6 ;  /* 0x00000003ff097819 */ /* 0x002fe20000011606 */
[----:B---3--:R-:W-:-:S03]  /*0090*/  IMAD.SHL.U32 R0, R0, 0x10, RZ ;  /* 0x0000001000007824 */ /* 0x008fc600078e00ff */
[----:B------:R-:W-:-:S04]  /*00a0*/  SGXT.U32 R9, R9, 0x4 ;  /* 0x000000040909781a */ /* 0x000fc80000000000 */
[----:B------:R-:W-:-:S04]  /*00b0*/  LOP3.LUT R12, R0, R9, RZ, 0xfc, !PT ;  /* 0x00000009000c7212 */ /* 0x000fc800078efcff */
[C---:B------:R-:W-:Y:S01]  /*00c0*/  ISETP.GE.AND P1, PT, R12.reuse, 0xc, PT ;  /* 0x0000000c0c00780c */ /* 0x040fe20003f26270 */
[----:B------:R-:W-:-:S05]  /*00d0*/  IMAD.HI R2, R12, 0x55555556, RZ ;  /* 0x555555560c027827 */ /* 0x000fca00078e02ff */
[----:B------:R-:W-:Y:S02]  /*00e0*/  LEA.HI R7, R2, R2, RZ, 0x1 ;  /* 0x0000000202077211 */ /* 0x000fe400078f08ff */
[----:B------:R-:W1:Y:S03]  /*00f0*/  LDC.64 R2, c[0x0][0x218] ;  /* 0x00008600ff027b82 */ /* 0x000e660000000a00 */
[----:B------:R-:W-:Y:S01]  /*0100*/  IMAD R15, R7, -0x3, R12 ;  /* 0xfffffffd070f7824 */ /* 0x000fe200078e020c */
[----:B----4-:R-:W-:Y:S01]  /*0110*/  SHF.L.U32 R7, R8, 0x4, RZ ;  /* 0x0000000408077819 */ /* 0x010fe200000006ff */
[----:B------:R-:W-:Y:S02]  /*0120*/  IMAD.SHL.U32 R8, R6, 0x2, RZ ;  /* 0x0000000206087824 */ /* 0x000fe400078e00ff */
[----:B--2---:R-:W-:-:S03]  /*0130*/  IMAD.WIDE R10, R15, 0x4, R10 ;  /* 0x000000040f0a7825 */ /* 0x004fc600078e020a */
[----:B------:R-:W-:Y:S02]  /*0140*/  LOP3.LUT R13, R7, 0xe, R8, 0xf8, !PT ;  /* 0x0000000e070d7812 */ /* 0x000fe400078ef808 */
[----:B------:R2:W3:Y:S01]  /*0150*/  @!P1 LDG.E.EL R16, desc[UR6][R10.64] ;  /* 0x000000060a109981 */ /* 0x0004e2000c2e1900 */
[----:B------:R-:W-:Y:S02]  /*0160*/  MOV R14, RZ ;  /* 0x000000ff000e7202 */ /* 0x000fe40000000f00 */
[----:B------:R-:W-:Y:S01]  /*0170*/  ISETP.GE.AND P0, PT, R13, 0x10, PT ;  /* 0x000000100d00780c */ /* 0x000fe20003f06270 */
[----:B------:R-:W-:-:S03]  /*0180*/  IMAD R13, R12, 0x10, R13 ;  /* 0x000000100c0d7824 */ /* 0x000fc600078e020d */
[----:B------:R-:W-:Y:S01]  /*0190*/  ISETP.LT.AND P0, PT, R12, 0xc, !P0 ;  /* 0x0000000c0c00780c */ /* 0x000fe20004701270 */
[----:B-----5:R-:W-:Y:S01]  /*01a0*/  IMAD.WIDE R4, R13, 0x4, R4 ;  /* 0x000000040d047825 */ /* 0x020fe200078e0204 */
[----:B------:R-:W-:-:S03]  /*01b0*/  CS2R R12, SRZ ;  /* 0x00000000000c7805 */ /* 0x000fc6000001ff00 */
[----:B-1----:R-:W-:-:S05]  /*01c0*/  IMAD.WIDE R2, R15, 0x4, R2 ;  /* 0x000000040f027825 */ /* 0x002fca00078e0202 */
[----:B------:R-:W4:Y:S04]  /*01d0*/  @!P1 LDG.E.EL R14, desc[UR6][R2.64] ;  /* 0x00000006020e9981 */ /* 0x000f28000c2e1900 */
[----:B------:R1:W5:Y:S01]  /*01e0*/  @P0 LDG.E.EL.64 R12, desc[UR6][R4.64] ;  /* 0x00000006040c0981 */ /* 0x000362000c2e1b00 */
[----:B------:R-:W1:Y:S01]  /*01f0*/  S2UR UR5, SR_CgaCtaId ;  /* 0x00000000000579c3 */ /* 0x000e620000008800 */
[----:B--2---:R-:W-:Y:S01]  /*0200*/  IMAD.MOV.U32 R10, RZ, RZ, 0x3f000000 ;  /* 0x3f000000ff0a7424 */ /* 0x004fe200078e00ff */
[----:B------:R-:W-:Y:S01]  /*0210*/  UMOV UR4, 0x400 ;  /* 0x0000040000047882 */ /* 0x000fe20000000000 */
[----:B------:R-:W-:-:S04]  /*0220*/  LOP3.LUT R8, R8, 0xfe, RZ, 0xc0, !PT ;  /* 0x000000fe08087812 */ /* 0x000fc800078ec0ff */
[----:B------:R-:W-:Y:S01]  /*0230*/  IADD3 R8, R9, R8, RZ ;  /* 0x0000000809087210 */ /* 0x000fe20007ffe0ff */
[----:B01----:R-:W-:Y:S01]  /*0240*/  UPRMT UR4, UR5, 0x654, UR4 ;  /* 0x0000065405047896 */ /* 0x003fe20008000004 */
[----:B------:R-:W-:Y:S02]  /*0250*/  SHF.R.U32.HI R5, RZ, 0x4, R6 ;  /* 0x00000004ff057819 */ /* 0x000fe40000011606 */
[----:B------:R-:W-:Y:S02]  /*0260*/  LOP3.LUT R4, R6, 0x7f, RZ, 0xc0, !PT ;  /* 0x0000007f06047812 */ /* 0x000fe400078ec0ff */
[----:B------:R-:W-:-:S05]  /*0270*/  SGXT.U32 R5, R5, 0x3 ;  /* 0x000000030505781a */ /* 0x000fca0000000000 */
[----:B------:R-:W-:Y:S01]  /*0280*/  IMAD.IADD R2, R5, 0x1, R4 ;  /* 0x0000000105027824 */ /* 0x000fe200078e0204 */
[----:B------:R-:W-:Y:S02]  /*0290*/  LOP3.LUT R6, R7, 0xf, R6, 0xf8, !PT ;  /* 0x0000000f07067812 */ /* 0x000fe400078ef806 */
[C---:B---3--:R-:W-:Y:S02]  /*02a0*/  FSETP.GT.AND P0, PT, |R16|.reuse, 8.50705917302346158658e+37, PT ;  /* 0x7e8000001000780b */ /* 0x048fe40003f04200 */
[----:B------:R-:W-:-:S11]  /*02b0*/  FSETP.GEU.AND P1, PT, |R16|, 1.175494350822287508e-38, PT ;  /* 0x008000001000780b */ /* 0x000fd60003f2e200 */
[----:B------:R-:W-:-:S04]  /*02c0*/  @P0 FMUL R16, R16, 0.25 ;  /* 0x3e80000010100820 */ /* 0x000fc80000400000 */
[----:B------:R-:W-:Y:S01]  /*02d0*/  @!P1 FMUL R16, R16, 16777216 ;  /* 0x4b80000010109820 */ /* 0x000fe20000400000 */
[-C--:B-----5:R-:W-:Y:S01]  /*02e0*/  FFMA R11, R12, R10.reuse, 0.5 ;  /* 0x3f0000000c0b7423 */ /* 0x0a0fe2000000000a */
[----:B------:R-:W-:Y:S02]  /*02f0*/  FFMA R13, R13, R10, 0.5 ;  /* 0x3f0000000d0d7423 */ /* 0x000fe4000000000a */
[----:B------:R-:W0:Y:S01]  /*0300*/  MUFU.RCP R10, R16 ;  /* 0x00000010000a7308 */ /* 0x000e220000001000 */
[--C-:B----4-:R-:W-:Y:S01]  /*0310*/  FADD R11, R11, -R14.reuse ;  /* 0x8000000e0b0b7221 */ /* 0x110fe20000000000 */
[----:B------:R-:W-:-:S03]  /*0320*/  FADD R13, R13, -R14 ;  /* 0x8000000e0d0d7221 */ /* 0x000fc60000000000 */
[----:B------:R-:W-:Y:S01]  /*0330*/  @P0 FMUL R11, R11, 0.25 ;  /* 0x3e8000000b0b0820 */ /* 0x000fe20000400000 */
[----:B------:R-:W-:-:S03]  /*0340*/  @P0 FMUL R13, R13, 0.25 ;  /* 0x3e8000000d0d0820 */ /* 0x000fc60000400000 */
[----:B------:R-:W-:Y:S01]  /*0350*/  @!P1 FMUL R11, R11, 16777216 ;  /* 0x4b8000000b0b9820 */ /* 0x000fe20000400000 */
[----:B------:R-:W-:Y:S01]  /*0360*/  @!P1 FMUL R13, R13, 16777216 ;  /* 0x4b8000000d0d9820 */ /* 0x000fe20000400000 */
[----:B------:R-:W-:Y:S02]  /*0370*/  LEA R12, R8, UR4, 0x2 ;  /* 0x00000004080c7c11 */ /* 0x000fe4000f8e10ff */
[C---:B0-----:R-:W-:Y:S01]  /*0380*/  FMUL R11, R10.reuse, R11 ;  /* 0x0000000b0a0b7220 */ /* 0x041fe20000400000 */
[----:B------:R-:W-:-:S04]  /*0390*/  FMUL R10, R10, R13 ;  /* 0x0000000d0a0a7220 */ /* 0x000fc80000400000 */
[----:B------:R-:W-:Y:S04]  /*03a0*/  STS [R12], R11 ;  /* 0x0000000b0c007388 */ /* 0x000fe80000000800 */
[----:B------:R-:W-:Y:S01]  /*03b0*/  STS [R12+0x4], R10 ;  /* 0x0000040a0c007388 */ /* 0x000fe20000000800 */
[----:B------:R-:W-:Y:S02]  /*03c0*/  LEA R13, R2, UR4, 0x2 ;  /* 0x00000004020d7c11 */ /* 0x000fe4000f8e10ff */
[----:B------:R-:W-:Y:S01]  /*03d0*/  LOP3.LUT R8, R0, R5, RZ, 0xfc, !PT ;  /* 0x0000000500087212 */ /* 0x000fe200078efcff */
[----:B------:R-:W-:Y:S04]  /*03e0*/  BAR.SYNC.DEFER_BLOCKING 0x0 ;  /* 0x0000000000007b1d */ /* 0x000fe80000010000 */
[----:B------:R-:W-:-:S04]  /*03f0*/  IMAD.HI R9, R8, 0x55555556, RZ ;  /* 0x5555555608097827 */ /* 0x000fc800078e02ff */
[----:B------:R-:W0:Y:S01]  /*0400*/  LDC.64 R2, c[0x0][0x228] ;  /* 0x00008a00ff027b82 */ /* 0x000e220000000a00 */
[----:B------:R-:W1:Y:S01]  /*0410*/  LDS R13, [R13] ;  /* 0x000000000d0d7984 */ /* 0x000e620000000800 */
[----:B------:R-:W-:Y:S02]  /*0420*/  LEA.HI R9, R9, R9, RZ, 0x1 ;  /* 0x0000000909097211 */ /* 0x000fe400078f08ff */
[----:B------:R-:W-:Y:S02]  /*0430*/  ISETP.GE.AND P0, PT, R6, 0x10, PT ;  /* 0x000000100600780c */ /* 0x000fe40003f06270 */
[----:B------:R-:W-:Y:S01]  /*0440*/  LOP3.LUT R0, R0, 0x8, R5, 0xfe, !PT ;  /* 0x0000000800007812 */ /* 0x000fe200078efe05 */
[----:B------:R-:W-:Y:S01]  /*0450*/  IMAD R7, R9, -0x3, R8 ;  /* 0xfffffffd09077824 */ /* 0x000fe200078e0208 */
[----:B------:R-:W-:Y:S02]  /*0460*/  ISETP.LT.AND P1, PT, R8, 0xc, !P0 ;  /* 0x0000000c0800780c */ /* 0x000fe40004721270 */
[----:B------:R-:W-:Y:S01]  /*0470*/  ISETP.LT.AND P0, PT, R0, 0xc, !P0 ;  /* 0x0000000c0000780c */ /* 0x000fe20004701270 */
[----:B------:R-:W-:Y:S01]  /*0480*/  IMAD R8, R6, 0x3, R7 ;  /* 0x0000000306087824 */ /* 0x000fe200078e0207 */
[----:B------:R-:W-:-:S03]  /*0490*/  LOP3.LUT R7, R4, 0x80, RZ, 0xfc, !PT ;  /* 0x0000008004077812 */ /* 0x000fc600078efcff */
[----:B------:R-:W-:Y:S01]  /*04a0*/  IMAD R5, R9, 0x30, R8 ;  /* 0x0000003009057824 */ /* 0x000fe200078e0208 */
[----:B------:R-:W-:-:S03]  /*04b0*/  LEA.HI R7, R7, R4, RZ, 0x1c ;  /* 0x0000000407077211 */ /* 0x000fc600078fe0ff */
[----:B0-----:R-:W-:Y:S01]  /*04c0*/  IMAD.WIDE R4, R5, 0x4, R2 ;  /* 0x0000000405047825 */ /* 0x001fe200078e0202 */
[----:B------:R-:W-:-:S04]  /*04d0*/  LEA R7, R7, UR4, 0x2 ;  /* 0x0000000407077c11 */ /* 0x000fc8000f8e10ff */
[----:B-1----:R0:W-:Y:S02]  /*04e0*/  @P1 STG.E desc[UR6][R4.64], R13 ;  /* 0x0000000d04001986 */ /* 0x0021e4000c101906 */
[----:B0-----:R-:W-:Y:S05]  /*04f0*/  @!P0 EXIT ;  /* 0x000000000000894d */ /* 0x001fea0003800000 */
[----:B------:R-:W1:Y:S01]  /*0500*/  LDS R7, [R7+0x200] ;  /* 0x0002000007077984 */ /* 0x000e620000000800 */
[----:B0-----:R-:W-:-:S05]  /*0510*/  IMAD.HI R4, R0, 0x55555556, RZ ;  /* 0x5555555600047827 */ /* 0x001fca00078e02ff */
[----:B------:R-:W-:-:S05]  /*0520*/  LEA.HI R5, R4, R4, RZ, 0x1 ;  /* 0x0000000404057211 */ /* 0x000fca00078f08ff */
[----:B------:R-:W-:-:S04]  /*0530*/  IMAD R0, R5, -0x3, R0 ;  /* 0xfffffffd05007824 */ /* 0x000fc800078e0200 */
[----:B------:R-:W-:-:S04]  /*0540*/  IMAD R5, R5, 0x30, R0 ;  /* 0x0000003005057824 */ /* 0x000fc800078e0200 */
[----:B------:R-:W-:-:S04]  /*0550*/  IMAD R5, R6, 0x3, R5 ;  /* 0x0000000306057824 */ /* 0x000fc800078e0205 */
[----:B------:R-:W-:-:S05]  /*0560*/  IMAD.WIDE R2, R5, 0x4, R2 ;  /* 0x0000000405027825 */ /* 0x000fca00078e0202 */
[----:B-1----:R-:W-:Y:S01]  /*0570*/  STG.E desc[UR6][R2.64], R7 ;  /* 0x0000000702007986 */ /* 0x002fe2000c101906 */
[----:B------:R-:W-:Y:S05]  /*0580*/  EXIT ;  /* 0x000000000000794d */ /* 0x000fea0003800000 */
.L_x_0:
[----:B------:R-:W-:-:S00]  /*0590*/  BRA `(.L_x_0) ;  /* 0xfffffffc00fc7947 */ /* 0x000fc0000383ffff */
[----:B------:R-:W-:-:S00]  /*05a0*/  NOP ;  /* 0x0000000000007918 */ /* 0x000fc00000000000 */
        /* <DEDUP_REMOVED lines=13> */
.L_x_1:


//--------------------- .nv.shared.triton_poi_fused_add_div_mul_sub_5 --------------------------
	.section	.nv.shared.triton_poi_fused_add_div_mul_sub_5,"aw",@nobits
	.sectionflags	@""
	.align	16
	.zero		1024


//--------------------- .nv.constant0.triton_poi_fused_add_div_mul_sub_5 --------------------------
	.section	.nv.constant0.triton_poi_fused_add_div_mul_sub_5,"a",@progbits
	.sectionflags	@""
	.align	4
.nv.constant0.triton_poi_fused_add_div_mul_sub_5:
	.zero		568
